	.headerflags	@"EF_CUDA_TEXMODE_UNIFIED EF_CUDA_64BIT_ADDRESS EF_CUDA_ACCELERATORS EF_CUDA_SM90 EF_CUDA_VIRTUAL_SM(EF_CUDA_SM90)"
	.elftype	@"ET_EXEC"


//--------------------- .nv.info                  --------------------------
	.section	.nv.info,"",@"SHT_CUDA_INFO"
	.align	4


	//----- nvinfo : EIATTR_REGCOUNT
	.align		4
        /*0000*/ 	.byte	0x04, 0x2f
        /*0002*/ 	.short	(.L_1 - .L_0)
	.align		4
.L_0:
        /*0004*/ 	.word	index@(triton_poi_fused__to_copy_16)
        /*0008*/ 	.word	0x0000000a


	//----- nvinfo : EIATTR_MIN_STACK_SIZE
	.align		4
.L_1:
        /*000c*/ 	.byte	0x04, 0x12
        /*000e*/ 	.short	(.L_3 - .L_2)
	.align		4
.L_2:
        /*0010*/ 	.word	index@(triton_poi_fused__to_copy_16)
        /*0014*/ 	.word	0x00000000


	//----- nvinfo : EIATTR_FRAME_SIZE
	.align		4
.L_3:
        /*0018*/ 	.byte	0x04, 0x11
        /*001a*/ 	.short	(.L_5 - .L_4)
	.align		4
.L_4:
        /*001c*/ 	.word	index@(triton_poi_fused__to_copy_16)
        /*0020*/ 	.word	0x00000000


	//----- nvinfo : EIATTR_MIN_STACK_SIZE
	.align		4
.L_5:
        /*0024*/ 	.byte	0x04, 0x12
        /*0026*/ 	.short	(.L_7 - .L_6)
	.align		4
.L_6:
        /*0028*/ 	.word	index@(triton_poi_fused__to_copy_16)
        /*002c*/ 	.word	0x00000000
.L_7:


//--------------------- .nv.info.triton_poi_fused__to_copy_16 --------------------------
	.section	.nv.info.triton_poi_fused__to_copy_16,"",@"SHT_CUDA_INFO"
	.sectionflags	@""
	.align	4


	//----- nvinfo : EIATTR_CUDA_API_VERSION
	.align		4
        /*0000*/ 	.byte	0x04, 0x37
        /*0002*/ 	.short	(.L_9 - .L_8)
.L_8:
        /*0004*/ 	.word	0x0000007c


	//----- nvinfo : EIATTR_KPARAM_INFO
	.align		4
.L_9:
        /*0008*/ 	.byte	0x04, 0x17
        /*000a*/ 	.short	(.L_11 - .L_10)
.L_10:
        /*000c*/ 	.word	0x00000000
        /*0010*/ 	.short	0x0001
        /*0012*/ 	.short	0x0008
        /*0014*/ 	.byte	0x00, 0xf0, 0x11, 0x00


	//----- nvinfo : EIATTR_KPARAM_INFO
	.align		4
.L_11:
        /*0018*/ 	.byte	0x04, 0x17
        /*001a*/ 	.short	(.L_13 - .L_12)
.L_12:
        /*001c*/ 	.word	0x00000000
        /*0020*/ 	.short	0x0000
        /*0022*/ 	.short	0x0000
        /*0024*/ 	.byte	0x00, 0xf4, 0x21, 0x00


	//----- nvinfo : EIATTR_SPARSE_MMA_MASK
	.align		4
.L_13:
        /*0028*/ 	.byte	0x03, 0x50
        /*002a*/ 	.short	0x0000


	//----- nvinfo : EIATTR_MAXREG_COUNT
	.align		4
        /*002c*/ 	.byte	0x03, 0x1b
        /*002e*/ 	.short	0x00ff


	//----- nvinfo : EIATTR_EXIT_INSTR_OFFSETS
	.align		4
        /*0030*/ 	.byte	0x04, 0x1c
        /*0032*/ 	.short	(.L_15 - .L_14)


	//   ....[0]....
.L_14:
        /*0034*/ 	.word	0x00000140


	//   ....[1]....
        /*0038*/ 	.word	0x00000170


	//----- nvinfo : EIATTR_REQNTID
	.align		4
.L_15:
        /*003c*/ 	.byte	0x04, 0x10
        /*003e*/ 	.short	(.L_17 - .L_16)
.L_16:
        /*0040*/ 	.word	0x00000020
        /*0044*/ 	.word	0x00000001
        /*0048*/ 	.word	0x00000001


	//----- nvinfo : EIATTR_CBANK_PARAM_SIZE
	.align		4
.L_17:
        /*004c*/ 	.byte	0x03, 0x19
        /*004e*/ 	.short	0x000c


	//----- nvinfo : EIATTR_PARAM_CBANK
	.align		4
        /*0050*/ 	.byte	0x04, 0x0a
        /*0052*/ 	.short	(.L_19 - .L_18)
	.align		4
.L_18:
        /*0054*/ 	.word	index@(.nv.constant0.triton_poi_fused__to_copy_16)
        /*0058*/ 	.short	0x0210
        /*005a*/ 	.short	0x000c


	//----- nvinfo : EIATTR_SW_WAR
	.align		4
.L_19:
        /*005c*/ 	.byte	0x04, 0x36
        /*005e*/ 	.short	(.L_21 - .L_20)
.L_20:
        /*0060*/ 	.word	0x00000008
.L_21:


//--------------------- .nv.callgraph             --------------------------
	.section	.nv.callgraph,"",@"SHT_CUDA_CALLGRAPH"
	.align	4
	.sectionentsize	8
	.align		4
        /*0000*/ 	.word	0x00000000
	.align		4
        /*0004*/ 	.word	0xffffffff
	.align		4
        /*0008*/ 	.word	0x00000000
	.align		4
        /*000c*/ 	.word	0xfffffffe
	.align		4
        /*0010*/ 	.word	0x00000000
	.align		4
        /*0014*/ 	.word	0xfffffffd
	.align		4
        /*0018*/ 	.word	0x00000000
	.align		4
        /*001c*/ 	.word	0xfffffffc


//--------------------- .text.triton_poi_fused__to_copy_16 --------------------------
	.section	.text.triton_poi_fused__to_copy_16,"ax",@progbits
	.align	128
        .global         triton_poi_fused__to_copy_16
        .type           triton_poi_fused__to_copy_16,@function
        .size           triton_poi_fused__to_copy_16,(.L_x_1 - triton_poi_fused__to_copy_16)
        .other          triton_poi_fused__to_copy_16,@"STO_CUDA_ENTRY STV_DEFAULT"
triton_poi_fused__to_copy_16:
.text.triton_poi_fused__to_copy_16:
[----:B------:R-:W0:Y:S02]  /*0000*/  LDC R1, c[0x0][0x28] ;  /* 0x00000a00ff017b82 */ /* 0x000e240000000800 */
[----:B------:R-:W1:Y:S01]  /*0010*/  S2R R0, SR_TID.X ;  /* 0x0000000000007919 */ /* 0x000e620000002100 */
[----:B------:R-:W2:Y:S01]  /*0020*/  S2R R5, SR_CTAID.X ;  /* 0x0000000000057919 */ /* 0x000ea20000002500 */
[----:B-1----:R-:W-:-:S05]  /*0030*/  IMAD.SHL.U32 R0, R0, 0x2, RZ ;  /* 0x0000000200007824 */ /* 0x002fca00078e00ff */
[----:B------:R-:W-:-:S05]  /*0040*/  LOP3.LUT R0, R0, 0x3e, RZ, 0xc0, !PT ;  /* 0x0000003e00007812 */ /* 0x000fca00078ec0ff */
[----:B--2---:R-:W-:-:S04]  /*0050*/  IMAD R5, R5, 0x40, R0 ;  /* 0x0000004005057824 */ /* 0x004fc800078e0200 */
[C---:B------:R-:W-:Y:S01]  /*0060*/  VIADD R0, R5.reuse, 0x1 ;  /* 0x0000000105007836 */ /* 0x040fe20000000000 */
[----:B------:R-:W-:Y:S02]  /*0070*/  I2FP.F32.S32 R2, R5 ;  /* 0x0000000500027245 */ /* 0x000fe40000201400 */
[----:B------:R-:W-:Y:S02]  /*0080*/  ISETP.GE.AND P0, PT, R5, 0x40, PT ;  /* 0x000000400500780c */ /* 0x000fe40003f06270 */
[----:B------:R-:W-:Y:S01]  /*0090*/  I2FP.F32.S32 R0, R0 ;  /* 0x0000000000007245 */ /* 0x000fe20000201400 */
[----:B------:R-:W-:Y:S02]  /*00a0*/  FMUL R4, R2, 0.4920634925365447998 ;  /* 0x3efbefbf02047820 */ /* 0x000fe40000400000 */
[----:B------:R-:W1:Y:S02]  /*00b0*/  LDC.64 R2, c[0x0][0x210] ;  /* 0x00008400ff027b82 */ /* 0x000e640000000a00 */
[----:B------:R-:W-:Y:S01]  /*00c0*/  FMUL R0, R0, 0.4920634925365447998 ;  /* 0x3efbefbf00007820 */ /* 0x000fe20000400000 */
[----:B------:R-:W-:-:S04]  /*00d0*/  FMNMX R4, RZ, R4, !PT ;  /* 0x00000004ff047209 */ /* 0x000fc80007800000 */
[----:B------:R-:W-:Y:S02]  /*00e0*/  FMNMX R0, RZ, R0, !PT ;  /* 0x00000000ff007209 */ /* 0x000fe40007800000 */
[----:B------:R-:W2:Y:S08]  /*00f0*/  F2I.TRUNC.NTZ R4, R4 ;  /* 0x0000000400047305 */ /* 0x000eb0000020f100 */
[----:B------:R-:W3:Y:S01]  /*0100*/  F2I.TRUNC.NTZ R6, R0 ;  /* 0x0000000000067305 */ /* 0x000ee2000020f100 */
[----:B-1----:R-:W-:Y:S01]  /*0110*/  IMAD.WIDE R2, R5, 0x8, R2 ;  /* 0x0000000805027825 */ /* 0x002fe200078e0202 */
[----:B--2---:R-:W-:-:S02]  /*0120*/  SHF.R.S32.HI R5, RZ, 0x1f, R4 ;  /* 0x0000001fff057819 */ /* 0x004fc40000011404 */
[----:B---3--:R-:W-:Y:S01]  /*0130*/  SHF.R.S32.HI R7, RZ, 0x1f, R6 ;  /* 0x0000001fff077819 */ /* 0x008fe20000011406 */
[----:B------:R-:W-:Y:S06]  /*0140*/  @P0 EXIT ;  /* 0x000000000000094d */ /* 0x000fec0003800000 */
[----:B------:R-:W-:Y:S02]  /*0150*/  ULDC.64 UR4, c[0x0][0x208] ;  /* 0x0000820000047ab9 */ /* 0x000fe40000000a00 */
[----:B------:R-:W-:Y:S01]  /*0160*/  STG.E.128 desc[UR4][R2.64], R4 ;  /* 0x0000000402007986 */ /* 0x000fe2000c101d04 */
[----:B------:R-:W-:Y:S05]  /*0170*/  EXIT ;  /* 0x000000000000794d */ /* 0x000fea0003800000 */
.L_x_0:
[----:B------:R-:W-:-:S00]  /*0180*/  BRA `(.L_x_0) ;  /* 0xfffffffc00fc7947 */ /* 0x000fc0000383ffff */
[----:B------:R-:W-:-:S00]  /*0190*/  NOP ;  /* 0x0000000000007918 */ /* 0x000fc00000000000 */
        /* <DEDUP_REMOVED lines=14> */
.L_x_1:


//--------------------- .nv.constant0.triton_poi_fused__to_copy_16 --------------------------
	.section	.nv.constant0.triton_poi_fused__to_copy_16,"a",@progbits
	.sectionflags	@""
	.align	4
.nv.constant0.triton_poi_fused__to_copy_16:
	.zero		540
